	.headerflags	@"EF_CUDA_TEXMODE_UNIFIED EF_CUDA_64BIT_ADDRESS EF_CUDA_ACCELERATORS EF_CUDA_SM90 EF_CUDA_VIRTUAL_SM(EF_CUDA_SM90)"
	.elftype	@"ET_EXEC"


//--------------------- .nv.info                  --------------------------
	.section	.nv.info,"",@"SHT_CUDA_INFO"
	.align	4


	//----- nvinfo : EIATTR_REGCOUNT
	.align		4
        /*0000*/ 	.byte	0x04, 0x2f
        /*0002*/ 	.short	(.L_3 - .L_2)
	.align		4
.L_2:
        /*0004*/ 	.word	index@(triton_poi_fused__native_batch_norm_legit_no_training_convolution_relu_49)
        /*0008*/ 	.word	0x00000038


	//----- nvinfo : EIATTR_MIN_STACK_SIZE
	.align		4
.L_3:
        /*000c*/ 	.byte	0x04, 0x12
        /*000e*/ 	.short	(.L_5 - .L_4)
	.align		4
.L_4:
        /*0010*/ 	.word	index@(triton_poi_fused__native_batch_norm_legit_no_training_convolution_relu_49)
        /*0014*/ 	.word	0x00000000


	//----- nvinfo : EIATTR_FRAME_SIZE
	.align		4
.L_5:
        /*0018*/ 	.byte	0x04, 0x11
        /*001a*/ 	.short	(.L_7 - .L_6)
	.align		4
.L_6:
        /*001c*/ 	.word	index@(triton_poi_fused__native_batch_norm_legit_no_training_convolution_relu_49)
        /*0020*/ 	.word	0x00000000


	//----- nvinfo : EIATTR_MIN_STACK_SIZE
	.align		4
.L_7:
        /*0024*/ 	.byte	0x04, 0x12
        /*0026*/ 	.short	(.L_9 - .L_8)
	.align		4
.L_8:
        /*0028*/ 	.word	index@(triton_poi_fused__native_batch_norm_legit_no_training_convolution_relu_49)
        /*002c*/ 	.word	0x00000000
.L_9:


//--------------------- .nv.info.triton_poi_fused__native_batch_norm_legit_no_training_convolution_relu_49 --------------------------
	.section	.nv.info.triton_poi_fused__native_batch_norm_legit_no_training_convolution_relu_49,"",@"SHT_CUDA_INFO"
	.sectionflags	@""
	.align	4


	//----- nvinfo : EIATTR_CUDA_API_VERSION
	.align		4
        /*0000*/ 	.byte	0x04, 0x37
        /*0002*/ 	.short	(.L_11 - .L_10)
.L_10:
        /*0004*/ 	.word	0x0000007c


	//----- nvinfo : EIATTR_KPARAM_INFO
	.align		4
.L_11:
        /*0008*/ 	.byte	0x04, 0x17
        /*000a*/ 	.short	(.L_13 - .L_12)
.L_12:
        /*000c*/ 	.word	0x00000000
        /*0010*/ 	.short	0x0007
        /*0012*/ 	.short	0x0038
        /*0014*/ 	.byte	0x00, 0xf0, 0x11, 0x00


	//----- nvinfo : EIATTR_KPARAM_INFO
	.align		4
.L_13:
        /*0018*/ 	.byte	0x04, 0x17
        /*001a*/ 	.short	(.L_15 - .L_14)
.L_14:
        /*001c*/ 	.word	0x00000000
        /*0020*/ 	.short	0x0006
        /*0022*/ 	.short	0x0030
        /*0024*/ 	.byte	0x00, 0xf4, 0x21, 0x00


	//----- nvinfo : EIATTR_KPARAM_INFO
	.align		4
.L_15:
        /*0028*/ 	.byte	0x04, 0x17
        /*002a*/ 	.short	(.L_17 - .L_16)
.L_16:
        /*002c*/ 	.word	0x00000000
        /*0030*/ 	.short	0x0005
        /*0032*/ 	.short	0x0028
        /*0034*/ 	.byte	0x00, 0xf4, 0x21, 0x00


	//----- nvinfo : EIATTR_KPARAM_INFO
	.align		4
.L_17:
        /*0038*/ 	.byte	0x04, 0x17
        /*003a*/ 	.short	(.L_19 - .L_18)
.L_18:
        /*003c*/ 	.word	0x00000000
        /*0040*/ 	.short	0x0004
        /*0042*/ 	.short	0x0020
        /*0044*/ 	.byte	0x00, 0xf4, 0x21, 0x00


	//----- nvinfo : EIATTR_KPARAM_INFO
	.align		4
.L_19:
        /*0048*/ 	.byte	0x04, 0x17
        /*004a*/ 	.short	(.L_21 - .L_20)
.L_20:
        /*004c*/ 	.word	0x00000000
        /*0050*/ 	.short	0x0003
        /*0052*/ 	.short	0x0018
        /*0054*/ 	.byte	0x00, 0xf4, 0x21, 0x00


	//----- nvinfo : EIATTR_KPARAM_INFO
	.align		4
.L_21:
        /*0058*/ 	.byte	0x04, 0x17
        /*005a*/ 	.short	(.L_23 - .L_22)
.L_22:
        /*005c*/ 	.word	0x00000000
        /*0060*/ 	.short	0x0002
        /*0062*/ 	.short	0x0010
        /*0064*/ 	.byte	0x00, 0xf4, 0x21, 0x00


	//----- nvinfo : EIATTR_KPARAM_INFO
	.align		4
.L_23:
        /*0068*/ 	.byte	0x04, 0x17
        /*006a*/ 	.short	(.L_25 - .L_24)
.L_24:
        /*006c*/ 	.word	0x00000000
        /*0070*/ 	.short	0x0001
        /*0072*/ 	.short	0x0008
        /*0074*/ 	.byte	0x00, 0xf4, 0x21, 0x00


	//----- nvinfo : EIATTR_KPARAM_INFO
	.align		4
.L_25:
        /*0078*/ 	.byte	0x04, 0x17
        /*007a*/ 	.short	(.L_27 - .L_26)
.L_26:
        /*007c*/ 	.word	0x00000000
        /*0080*/ 	.short	0x0000
        /*0082*/ 	.short	0x0000
        /*0084*/ 	.byte	0x00, 0xf4, 0x21, 0x00


	//----- nvinfo : EIATTR_SPARSE_MMA_MASK
	.align		4
.L_27:
        /*0088*/ 	.byte	0x03, 0x50
        /*008a*/ 	.short	0x0000


	//----- nvinfo : EIATTR_MAXREG_COUNT
	.align		4
        /*008c*/ 	.byte	0x03, 0x1b
        /*008e*/ 	.short	0x00ff


	//----- nvinfo : EIATTR_EXIT_INSTR_OFFSETS
	.align		4
        /*0090*/ 	.byte	0x04, 0x1c
        /*0092*/ 	.short	(.L_29 - .L_28)


	//   ....[0]....
.L_28:
        /*0094*/ 	.word	0x00001420


	//   ....[1]....
        /*0098*/ 	.word	0x00001440


	//----- nvinfo : EIATTR_REQNTID
	.align		4
.L_29:
        /*009c*/ 	.byte	0x04, 0x10
        /*009e*/ 	.short	(.L_31 - .L_30)
.L_30:
        /*00a0*/ 	.word	0x00000080
        /*00a4*/ 	.word	0x00000001
        /*00a8*/ 	.word	0x00000001


	//----- nvinfo : EIATTR_CBANK_PARAM_SIZE
	.align		4
.L_31:
        /*00ac*/ 	.byte	0x03, 0x19
        /*00ae*/ 	.short	0x003c


	//----- nvinfo : EIATTR_PARAM_CBANK
	.align		4
        /*00b0*/ 	.byte	0x04, 0x0a
        /*00b2*/ 	.short	(.L_33 - .L_32)
	.align		4
.L_32:
        /*00b4*/ 	.word	index@(.nv.constant0.triton_poi_fused__native_batch_norm_legit_no_training_convolution_relu_49)
        /*00b8*/ 	.short	0x0210
        /*00ba*/ 	.short	0x003c


	//----- nvinfo : EIATTR_SW_WAR
	.align		4
.L_33:
        /*00bc*/ 	.byte	0x04, 0x36
        /*00be*/ 	.short	(.L_35 - .L_34)
.L_34:
        /*00c0*/ 	.word	0x00000008
.L_35:


//--------------------- .nv.callgraph             --------------------------
	.section	.nv.callgraph,"",@"SHT_CUDA_CALLGRAPH"
	.align	4
	.sectionentsize	8
	.align		4
        /*0000*/ 	.word	0x00000000
	.align		4
        /*0004*/ 	.word	0xffffffff
	.align		4
        /*0008*/ 	.word	0x00000000
	.align		4
        /*000c*/ 	.word	0xfffffffe
	.align		4
        /*0010*/ 	.word	0x00000000
	.align		4
        /*0014*/ 	.word	0xfffffffd
	.align		4
        /*0018*/ 	.word	0x00000000
	.align		4
        /*001c*/ 	.word	0xfffffffc


//--------------------- .nv.constant4             --------------------------
	.section	.nv.constant4,"a",@progbits
	.align	8
	.align		8
.nv.constant4:
        /*0000*/ 	.dword	_$_str
	.align		8
        /*0008*/ 	.dword	_$_str_$_2


//--------------------- .text.triton_poi_fused__native_batch_norm_legit_no_training_convolution_relu_49 --------------------------
	.section	.text.triton_poi_fused__native_batch_norm_legit_no_training_convolution_relu_49,"ax",@progbits
	.align	128
        .global         triton_poi_fused__native_batch_norm_legit_no_training_convolution_relu_49
        .type           triton_poi_fused__native_batch_norm_legit_no_training_convolution_relu_49,@function
        .size           triton_poi_fused__native_batch_norm_legit_no_training_convolution_relu_49,(.L_x_1 - triton_poi_fused__native_batch_norm_legit_no_training_convolution_relu_49)
        .other          triton_poi_fused__native_batch_norm_legit_no_training_convolution_relu_49,@"STO_CUDA_ENTRY STV_DEFAULT"
triton_poi_fused__native_batch_norm_legit_no_training_convolution_relu_49:
.text.triton_poi_fused__native_batch_norm_legit_no_training_convolution_relu_49:
[----:B------:R-:W0:Y:S01]  /*0000*/  LDC R1, c[0x0][0x28] ;  /* 0x00000a00ff017b82 */ /* 0x000e220000000800 */
[----:B------:R-:W1:Y:S01]  /*0010*/  S2R R0, SR_TID.X ;  /* 0x0000000000007919 */ /* 0x000e620000002100 */
[----:B------:R-:W-:Y:S01]  /*0020*/  CS2R R36, SRZ ;  /* 0x0000000000247805 */ /* 0x000fe2000001ff00 */
[----:B------:R-:W-:Y:S01]  /*0030*/  ULDC.64 UR4, c[0x0][0x208] ;  /* 0x0000820000047ab9 */ /* 0x000fe20000000a00 */
[----:B------:R-:W-:Y:S01]  /*0040*/  CS2R R30, SRZ ;  /* 0x00000000001e7805 */ /* 0x000fe2000001ff00 */
[----:B------:R-:W2:Y:S01]  /*0050*/  S2R R3, SR_CTAID.X ;  /* 0x0000000000037919 */ /* 0x000ea20000002500 */
[----:B------:R-:W-:Y:S02]  /*0060*/  CS2R R32, SRZ ;  /* 0x0000000000207805 */ /* 0x000fe4000001ff00 */
[----:B-1----:R-:W-:-:S04]  /*0070*/  SHF.L.U32 R0, R0, 0x2, RZ ;  /* 0x0000000200007819 */ /* 0x002fc800000006ff */
[----:B------:R-:W-:-:S04]  /*0080*/  LOP3.LUT R0, R0, 0x1fc, RZ, 0xc0, !PT ;  /* 0x000001fc00007812 */ /* 0x000fc800078ec0ff */
[----:B--2---:R-:W-:-:S04]  /*0090*/  LEA R10, R3, R0, 0xa ;  /* 0x00000000030a7211 */ /* 0x004fc800078e50ff */
[----:B------:R-:W-:Y:S01]  /*00a0*/  IADD3 R0, R10, 0x1, RZ ;  /* 0x000000010a007810 */ /* 0x000fe20007ffe0ff */
[C---:B------:R-:W-:Y:S01]  /*00b0*/  IMAD.HI R3, R10.reuse, 0x59e60383, RZ ;  /* 0x59e603830a037827 */ /* 0x040fe200078e02ff */
[----:B------:R-:W-:Y:S02]  /*00c0*/  IADD3 R2, R10, 0x2, RZ ;  /* 0x000000020a027810 */ /* 0x000fe40007ffe0ff */
[----:B------:R-:W-:Y:S01]  /*00d0*/  ISETP.GE.AND P1, PT, R10, 0x222c0, PT ;  /* 0x000222c00a00780c */ /* 0x000fe20003f26270 */
[----:B------:R-:W-:Y:S01]  /*00e0*/  IMAD.HI R4, R0, 0x59e60383, RZ ;  /* 0x59e6038300047827 */ /* 0x000fe200078e02ff */
[----:B------:R-:W-:-:S03]  /*00f0*/  IADD3 R0, R10, 0x3, RZ ;  /* 0x000000030a007810 */ /* 0x000fc60007ffe0ff */
[----:B------:R-:W-:Y:S01]  /*0100*/  IMAD.HI R7, R2, 0x59e60383, RZ ;  /* 0x59e6038302077827 */ /* 0x000fe200078e02ff */
[----:B------:R-:W-:Y:S02]  /*0110*/  SHF.R.U32.HI R5, RZ, 0x1f, R4 ;  /* 0x0000001fff057819 */ /* 0x000fe40000011604 */
[----:B------:R-:W-:Y:S02]  /*0120*/  SHF.R.U32.HI R2, RZ, 0x1f, R3 ;  /* 0x0000001fff027819 */ /* 0x000fe40000011603 */
[----:B------:R-:W-:Y:S01]  /*0130*/  LEA.HI.SX32 R6, R4, R5, 0x18 ;  /* 0x0000000504067211 */ /* 0x000fe200078fc2ff */
[----:B------:R-:W-:Y:S01]  /*0140*/  IMAD.HI R4, R0, 0x59e60383, RZ ;  /* 0x59e6038300047827 */ /* 0x000fe200078e02ff */
[----:B------:R-:W-:Y:S02]  /*0150*/  SHF.R.U32.HI R8, RZ, 0x1f, R7 ;  /* 0x0000001fff087819 */ /* 0x000fe40000011607 */
[----:B------:R-:W-:Y:S02]  /*0160*/  LEA.HI.SX32 R17, R3, R2, 0x18 ;  /* 0x0000000203117211 */ /* 0x000fe400078fc2ff */
[----:B------:R-:W-:-:S02]  /*0170*/  IADD3 R0, R10, 0x200, RZ ;  /* 0x000002000a007810 */ /* 0x000fc40007ffe0ff */
[----:B------:R-:W-:Y:S01]  /*0180*/  IADD3 R2, R10, 0x201, RZ ;  /* 0x000002010a027810 */ /* 0x000fe20007ffe0ff */
[----:B------:R-:W-:Y:S01]  /*0190*/  IMAD.HI R11, R17, 0x2aaaaaab, RZ ;  /* 0x2aaaaaab110b7827 */ /* 0x000fe200078e02ff */
[----:B------:R-:W-:Y:S02]  /*01a0*/  LEA.HI.SX32 R8, R7, R8, 0x18 ;  /* 0x0000000807087211 */ /* 0x000fe400078fc2ff */
[C---:B------:R-:W-:Y:S01]  /*01b0*/  ISETP.GE.AND P0, PT, R0.reuse, 0x222c0, PT ;  /* 0x000222c00000780c */ /* 0x040fe20003f06270 */
[----:B------:R-:W-:Y:S01]  /*01c0*/  IMAD.HI R7, R0, 0x59e60383, RZ ;  /* 0x59e6038300077827 */ /* 0x000fe200078e02ff */
[----:B------:R-:W-:Y:S02]  /*01d0*/  IADD3 R3, R10, 0x202, RZ ;  /* 0x000002020a037810 */ /* 0x000fe40007ffe0ff */
[----:B------:R-:W-:Y:S01]  /*01e0*/  SHF.R.U32.HI R5, RZ, 0x1f, R4 ;  /* 0x0000001fff057819 */ /* 0x000fe20000011604 */
[----:B------:R-:W-:Y:S01]  /*01f0*/  IMAD.HI R9, R2, 0x59e60383, RZ ;  /* 0x59e6038302097827 */ /* 0x000fe200078e02ff */
[----:B------:R-:W-:-:S02]  /*0200*/  IADD3 R0, R10, 0x203, RZ ;  /* 0x000002030a007810 */ /* 0x000fc40007ffe0ff */
[----:B------:R-:W-:Y:S01]  /*0210*/  LEA.HI.SX32 R39, R4, R5, 0x18 ;  /* 0x0000000504277211 */ /* 0x000fe200078fc2ff */
[----:B------:R-:W-:Y:S01]  /*0220*/  IMAD.HI R3, R3, 0x59e60383, RZ ;  /* 0x59e6038303037827 */ /* 0x000fe200078e02ff */
[----:B------:R-:W-:Y:S02]  /*0230*/  SHF.R.U32.HI R2, RZ, 0x1f, R7 ;  /* 0x0000001fff027819 */ /* 0x000fe40000011607 */
[----:B------:R-:W-:Y:S01]  /*0240*/  SHF.R.U32.HI R4, RZ, 0x1f, R9 ;  /* 0x0000001fff047819 */ /* 0x000fe20000011609 */
[----:B------:R-:W-:Y:S01]  /*0250*/  IMAD.HI R5, R0, 0x59e60383, RZ ;  /* 0x59e6038300057827 */ /* 0x000fe200078e02ff */
[----:B------:R-:W-:Y:S02]  /*0260*/  LEA.HI.SX32 R2, R7, R2, 0x18 ;  /* 0x0000000207027211 */ /* 0x000fe400078fc2ff */
[----:B------:R-:W-:Y:S01]  /*0270*/  LEA.HI.SX32 R9, R9, R4, 0x18 ;  /* 0x0000000409097211 */ /* 0x000fe200078fc2ff */
[----:B------:R-:W-:Y:S01]  /*0280*/  IMAD.HI R7, R6, 0x2aaaaaab, RZ ;  /* 0x2aaaaaab06077827 */ /* 0x000fe200078e02ff */
[----:B------:R-:W-:-:S02]  /*0290*/  SHF.R.U32.HI R0, RZ, 0x1f, R3 ;  /* 0x0000001fff007819 */ /* 0x000fc40000011603 */
[----:B------:R-:W-:Y:S01]  /*02a0*/  SHF.R.U32.HI R12, RZ, 0x1f, R11 ;  /* 0x0000001fff0c7819 */ /* 0x000fe2000001160b */
[----:B------:R-:W-:Y:S01]  /*02b0*/  IMAD.HI R13, R8, 0x2aaaaaab, RZ ;  /* 0x2aaaaaab080d7827 */ /* 0x000fe200078e02ff */
[----:B------:R-:W-:Y:S02]  /*02c0*/  SHF.R.U32.HI R4, RZ, 0x1f, R5 ;  /* 0x0000001fff047819 */ /* 0x000fe40000011605 */
[----:B------:R-:W-:Y:S01]  /*02d0*/  LEA.HI R12, R11, R12, RZ, 0x1d ;  /* 0x0000000c0b0c7211 */ /* 0x000fe200078fe8ff */
[----:B------:R-:W-:Y:S01]  /*02e0*/  IMAD.HI R11, R39, 0x2aaaaaab, RZ ;  /* 0x2aaaaaab270b7827 */ /* 0x000fe200078e02ff */
[----:B------:R-:W-:Y:S02]  /*02f0*/  LEA.HI.SX32 R3, R3, R0, 0x18 ;  /* 0x0000000003037211 */ /* 0x000fe400078fc2ff */
[----:B------:R-:W-:Y:S01]  /*0300*/  LEA.HI.SX32 R51, R5, R4, 0x18 ;  /* 0x0000000405337211 */ /* 0x000fe200078fc2ff */
[----:B------:R-:W-:Y:S01]  /*0310*/  IMAD R17, R12, -0x30, R17 ;  /* 0xffffffd00c117824 */ /* 0x000fe200078e0211 */
[----:B------:R-:W-:Y:S01]  /*0320*/  SHF.R.U32.HI R0, RZ, 0x1f, R7 ;  /* 0x0000001fff007819 */ /* 0x000fe20000011607 */
[----:B------:R-:W-:Y:S01]  /*0330*/  IMAD.HI R15, R3, 0x2aaaaaab, RZ ;  /* 0x2aaaaaab030f7827 */ /* 0x000fe200078e02ff */
[----:B------:R-:W-:-:S02]  /*0340*/  SHF.R.U32.HI R4, RZ, 0x1f, R13 ;  /* 0x0000001fff047819 */ /* 0x000fc4000001160d */
[----:B------:R-:W-:Y:S01]  /*0350*/  LEA.HI R7, R7, R0, RZ, 0x1d ;  /* 0x0000000007077211 */ /* 0x000fe200078fe8ff */
[----:B------:R-:W-:Y:S01]  /*0360*/  IMAD.HI R14, R9, 0x2aaaaaab, RZ ;  /* 0x2aaaaaab090e7827 */ /* 0x000fe200078e02ff */
[----:B------:R-:W-:Y:S02]  /*0370*/  LEA.HI R19, R13, R4, RZ, 0x1d ;  /* 0x000000040d137211 */ /* 0x000fe400078fe8ff */
[----:B------:R-:W-:Y:S01]  /*0380*/  SHF.R.U32.HI R0, RZ, 0x1f, R11 ;  /* 0x0000001fff007819 */ /* 0x000fe2000001160b */
[----:B------:R-:W-:Y:S01]  /*0390*/  IMAD.HI R13, R2, 0x2aaaaaab, RZ ;  /* 0x2aaaaaab020d7827 */ /* 0x000fe200078e02ff */
[----:B------:R-:W-:Y:S01]  /*03a0*/  SHF.R.U32.HI R16, RZ, 0x1f, R15 ;  /* 0x0000001fff107819 */ /* 0x000fe2000001160f */
[----:B------:R-:W1:Y:S01]  /*03b0*/  LDC.64 R4, c[0x0][0x218] ;  /* 0x00008600ff047b82 */ /* 0x000e620000000a00 */
[----:B------:R-:W-:Y:S01]  /*03c0*/  LEA.HI R12, R11, R0, RZ, 0x1d ;  /* 0x000000000b0c7211 */ /* 0x000fe200078fe8ff */
[----:B------:R-:W-:Y:S01]  /*03d0*/  IMAD.HI R18, R51, 0x2aaaaaab, RZ ;  /* 0x2aaaaaab33127827 */ /* 0x000fe200078e02ff */
[----:B------:R-:W-:-:S02]  /*03e0*/  SHF.R.U32.HI R0, RZ, 0x1f, R13 ;  /* 0x0000001fff007819 */ /* 0x000fc4000001160d */
[----:B------:R-:W-:Y:S01]  /*03f0*/  LEA.HI R16, R15, R16, RZ, 0x1d ;  /* 0x000000100f107211 */ /* 0x000fe200078fe8ff */
[----:B------:R-:W-:Y:S01]  /*0400*/  HFMA2.MMA R50, -RZ, RZ, 0, 0 ;  /* 0x00000000ff327435 */ /* 0x000fe200000001ff */
[----:B------:R-:W-:Y:S01]  /*0410*/  LEA.HI R13, R13, R0, RZ, 0x1d ;  /* 0x000000000d0d7211 */ /* 0x000fe200078fe8ff */
[----:B------:R-:W-:Y:S01]  /*0420*/  IMAD R0, R7, -0x30, R6 ;  /* 0xffffffd007007824 */ /* 0x000fe200078e0206 */
[----:B------:R-:W-:Y:S01]  /*0430*/  SHF.R.U32.HI R11, RZ, 0x1f, R14 ;  /* 0x0000001fff0b7819 */ /* 0x000fe2000001160e */
[----:B------:R-:W-:Y:S01]  /*0440*/  IMAD R41, R16, -0x30, R3 ;  /* 0xffffffd010297824 */ /* 0x000fe200078e0203 */
[----:B------:R-:W-:Y:S01]  /*0450*/  SHF.R.U32.HI R21, RZ, 0x1f, R18 ;  /* 0x0000001fff157819 */ /* 0x000fe20000011612 */
[----:B------:R-:W-:Y:S01]  /*0460*/  IMAD R40, R13, -0x30, R2 ;  /* 0xffffffd00d287824 */ /* 0x000fe200078e0202 */
[----:B------:R-:W-:Y:S01]  /*0470*/  LEA.HI R14, R14, R11, RZ, 0x1d ;  /* 0x0000000b0e0e7211 */ /* 0x000fe200078fe8ff */
[----:B------:R-:W2:Y:S01]  /*0480*/  LDC.64 R2, c[0x0][0x228] ;  /* 0x00008a00ff027b82 */ /* 0x000ea20000000a00 */
[----:B------:R-:W-:Y:S01]  /*0490*/  IMAD R19, R19, -0x30, R8 ;  /* 0xffffffd013137824 */ /* 0x000fe200078e0208 */
[----:B------:R-:W-:Y:S01]  /*04a0*/  LEA.HI R18, R18, R21, RZ, 0x1d ;  /* 0x0000001512127211 */ /* 0x000fe200078fe8ff */
[----:B------:R-:W-:-:S02]  /*04b0*/  IMAD R39, R12, -0x30, R39 ;  /* 0xffffffd00c277824 */ /* 0x000fc400078e0227 */
[----:B------:R-:W-:Y:S02]  /*04c0*/  IMAD R53, R14, -0x30, R9 ;  /* 0xffffffd00e357824 */ /* 0x000fe400078e0209 */
[----:B------:R-:W-:Y:S01]  /*04d0*/  IMAD R51, R18, -0x30, R51 ;  /* 0xffffffd012337824 */ /* 0x000fe200078e0233 */
[----:B------:R-:W3:Y:S01]  /*04e0*/  LDC.64 R8, c[0x0][0x220] ;  /* 0x00008800ff087b82 */ /* 0x000ee20000000a00 */
[----:B-1----:R-:W-:-:S04]  /*04f0*/  IMAD.WIDE R6, R17, 0x4, R4 ;  /* 0x0000000411067825 */ /* 0x002fc800078e0204 */
[--C-:B------:R-:W-:Y:S01]  /*0500*/  IMAD.WIDE R12, R0, 0x4, R4.reuse ;  /* 0x00000004000c7825 */ /* 0x100fe200078e0204 */
[----:B------:R2:W4:Y:S01]  /*0510*/  @!P1 LDG.E.EL R37, desc[UR4][R6.64] ;  /* 0x0000000406259981 */ /* 0x000522000c2e1900 */
[----:B------:R-:W-:Y:S02]  /*0520*/  CS2R R14, SRZ ;  /* 0x00000000000e7805 */ /* 0x000fe4000001ff00 */
[--C-:B------:R-:W-:Y:S01]  /*0530*/  IMAD.WIDE R20, R19, 0x4, R4.reuse ;  /* 0x0000000413147825 */ /* 0x100fe200078e0204 */
[----:B------:R-:W-:Y:S02]  /*0540*/  CS2R R44, SRZ ;  /* 0x00000000002c7805 */ /* 0x000fe4000001ff00 */
[----:B------:R-:W-:Y:S02]  /*0550*/  CS2R R28, SRZ ;  /* 0x00000000001c7805 */ /* 0x000fe4000001ff00 */
[----:B------:R-:W-:Y:S01]  /*0560*/  CS2R R48, SRZ ;  /* 0x0000000000307805 */ /* 0x000fe2000001ff00 */
[----:B------:R-:W-:Y:S01]  /*0570*/  IMAD.WIDE R22, R39, 0x4, R4 ;  /* 0x0000000427167825 */ /* 0x000fe200078e0204 */
[----:B------:R-:W5:Y:S03]  /*0580*/  @!P1 LDG.E.EL R31, desc[UR4][R20.64] ;  /* 0x00000004141f9981 */ /* 0x000f66000c2e1900 */
[----:B--2---:R-:W-:Y:S01]  /*0590*/  IMAD.WIDE R6, R17, 0x4, R2 ;  /* 0x0000000411067825 */ /* 0x004fe200078e0202 */
[----:B------:R-:W-:Y:S01]  /*05a0*/  CS2R R24, SRZ ;  /* 0x0000000000187805 */ /* 0x000fe2000001ff00 */
[----:B------:R-:W2:Y:S04]  /*05b0*/  @!P1 LDG.E.EL R30, desc[UR4][R12.64] ;  /* 0x000000040c1e9981 */ /* 0x000ea8000c2e1900 */
[----:B------:R1:W2:Y:S01]  /*05c0*/  @!P1 LDG.E.EL R50, desc[UR4][R6.64] ;  /* 0x0000000406329981 */ /* 0x0002a2000c2e1900 */
[----:B------:R-:W-:-:S03]  /*05d0*/  IMAD.WIDE R26, R40, 0x4, R4 ;  /* 0x00000004281a7825 */ /* 0x000fc600078e0204 */
[----:B------:R-:W4:Y:S01]  /*05e0*/  @!P1 LDG.E.EL R32, desc[UR4][R22.64] ;  /* 0x0000000416209981 */ /* 0x000f22000c2e1900 */
[----:B------:R-:W-:-:S03]  /*05f0*/  IMAD.WIDE R34, R53, 0x4, R4 ;  /* 0x0000000435227825 */ /* 0x000fc600078e0204 */
[----:B------:R3:W4:Y:S01]  /*0600*/  @!P0 LDG.E.EL R45, desc[UR4][R26.64] ;  /* 0x000000041a2d8981 */ /* 0x000722000c2e1900 */
[--C-:B------:R-:W-:Y:S01]  /*0610*/  IMAD.WIDE R46, R41, 0x4, R4.reuse ;  /* 0x00000004292e7825 */ /* 0x100fe200078e0204 */
[----:B01----:R-:W-:Y:S02]  /*0620*/  CS2R R6, SRZ ;  /* 0x0000000000067805 */ /* 0x003fe4000001ff00 */
[----:B------:R-:W4:Y:S01]  /*0630*/  @!P0 LDG.E.EL R48, desc[UR4][R34.64] ;  /* 0x0000000422308981 */ /* 0x000f22000c2e1900 */
[----:B------:R-:W-:-:S04]  /*0640*/  IMAD.WIDE R4, R51, 0x4, R4 ;  /* 0x0000000433047825 */ /* 0x000fc800078e0204 */
[C-C-:B---3--:R-:W-:Y:S01]  /*0650*/  IMAD.WIDE R20, R0.reuse, 0x4, R8.reuse ;  /* 0x0000000400147825 */ /* 0x148fe200078e0208 */
[----:B------:R0:W3:Y:S01]  /*0660*/  @!P0 LDG.E.EL R14, desc[UR4][R4.64] ;  /* 0x00000004040e8981 */ /* 0x0000e2000c2e1900 */
[----:B------:R-:W1:Y:S02]  /*0670*/  LDC.64 R26, c[0x0][0x230] ;  /* 0x00008c00ff1a7b82 */ /* 0x000e640000000a00 */
[--C-:B------:R-:W-:Y:S01]  /*0680*/  IMAD.WIDE R42, R17, 0x4, R8.reuse ;  /* 0x00000004112a7825 */ /* 0x100fe200078e0208 */
[----:B------:R0:W3:Y:S01]  /*0690*/  @!P0 LDG.E.EL R15, desc[UR4][R46.64] ;  /* 0x000000042e0f8981 */ /* 0x0000e2000c2e1900 */
[----:B------:R-:W-:Y:S02]  /*06a0*/  CS2R R22, SRZ ;  /* 0x0000000000167805 */ /* 0x000fe4000001ff00 */
[----:B------:R-:W-:Y:S01]  /*06b0*/  IMAD.WIDE R12, R19, 0x4, R8 ;  /* 0x00000004130c7825 */ /* 0x000fe200078e0208 */
[----:B------:R0:W3:Y:S03]  /*06c0*/  @!P1 LDG.E.EL R24, desc[UR4][R20.64] ;  /* 0x0000000414189981 */ /* 0x0000e6000c2e1900 */
[----:B0-----:R-:W-:Y:S01]  /*06d0*/  IMAD.WIDE R4, R0, 0x4, R2 ;  /* 0x0000000400047825 */ /* 0x001fe200078e0202 */
[----:B------:R-:W-:Y:S01]  /*06e0*/  CS2R R34, SRZ ;  /* 0x0000000000227805 */ /* 0x000fe2000001ff00 */
[----:B------:R0:W3:Y:S04]  /*06f0*/  @!P1 LDG.E.EL R7, desc[UR4][R42.64] ;  /* 0x000000042a079981 */ /* 0x0000e8000c2e1900 */
[----:B------:R-:W3:Y:S01]  /*0700*/  @!P1 LDG.E.EL R29, desc[UR4][R4.64] ;  /* 0x00000004041d9981 */ /* 0x000ee2000c2e1900 */
[----:B------:R-:W-:-:S03]  /*0710*/  IMAD.WIDE R46, R39, 0x4, R8 ;  /* 0x00000004272e7825 */ /* 0x000fc600078e0208 */
[----:B------:R0:W4:Y:S01]  /*0720*/  @!P1 LDG.E.EL R25, desc[UR4][R12.64] ;  /* 0x000000040c199981 */ /* 0x000122000c2e1900 */
[----:B------:R-:W-:-:S03]  /*0730*/  IMAD.WIDE R20, R53, 0x4, R8 ;  /* 0x0000000435147825 */ /* 0x000fc600078e0208 */
[----:B------:R0:W4:Y:S02]  /*0740*/  @!P1 LDG.E.EL R22, desc[UR4][R46.64] ;  /* 0x000000042e169981 */ /* 0x000124000c2e1900 */
[--C-:B0-----:R-:W-:Y:S02]  /*0750*/  IMAD.WIDE R42, R40, 0x4, R8.reuse ;  /* 0x00000004282a7825 */ /* 0x101fe400078e0208 */
[----:B------:R0:W4:Y:S02]  /*0760*/  @!P0 LDG.E.EL R34, desc[UR4][R20.64] ;  /* 0x0000000414228981 */ /* 0x000124000c2e1900 */
[--C-:B------:R-:W-:Y:S02]  /*0770*/  IMAD.WIDE R12, R41, 0x4, R8.reuse ;  /* 0x00000004290c7825 */ /* 0x100fe400078e0208 */
[----:B------:R0:W4:Y:S01]  /*0780*/  @!P0 LDG.E.EL R35, desc[UR4][R42.64] ;  /* 0x000000042a238981 */ /* 0x000122000c2e1900 */
[----:B------:R-:W-:Y:S01]  /*0790*/  CS2R R46, SRZ ;  /* 0x00000000002e7805 */ /* 0x000fe2000001ff00 */
[----:B------:R-:W-:-:S02]  /*07a0*/  IMAD.WIDE R8, R51, 0x4, R8 ;  /* 0x0000000433087825 */ /* 0x000fc400078e0208 */
[----:B------:R1:W4:Y:S02]  /*07b0*/  @!P0 LDG.E.EL R33, desc[UR4][R12.64] ;  /* 0x000000040c218981 */ /* 0x000324000c2e1900 */
[--C-:B0-----:R-:W-:Y:S02]  /*07c0*/  IMAD.WIDE R20, R39, 0x4, R2.reuse ;  /* 0x0000000427147825 */ /* 0x101fe400078e0202 */
[----:B------:R0:W4:Y:S01]  /*07d0*/  @!P0 LDG.E.EL R36, desc[UR4][R8.64] ;  /* 0x0000000408248981 */ /* 0x000122000c2e1900 */
[----:B------:R-:W-:Y:S01]  /*07e0*/  CS2R R42, SRZ ;  /* 0x00000000002a7805 */ /* 0x000fe2000001ff00 */
[--C-:B------:R-:W-:Y:S02]  /*07f0*/  IMAD.WIDE R4, R19, 0x4, R2.reuse ;  /* 0x0000000413047825 */ /* 0x100fe400078e0202 */
[----:B------:R0:W4:Y:S02]  /*0800*/  @!P1 LDG.E.EL R47, desc[UR4][R20.64] ;  /* 0x00000004142f9981 */ /* 0x000124000c2e1900 */
[----:B-1----:R-:W-:-:S02]  /*0810*/  IMAD.WIDE R12, R40, 0x4, R2 ;  /* 0x00000004280c7825 */ /* 0x002fc400078e0202 */
[----:B------:R1:W5:Y:S02]  /*0820*/  @!P1 LDG.E.EL R49, desc[UR4][R4.64] ;  /* 0x0000000404319981 */ /* 0x000364000c2e1900 */
[--C-:B0-----:R-:W-:Y:S02]  /*0830*/  IMAD.WIDE R8, R53, 0x4, R2.reuse ;  /* 0x0000000435087825 */ /* 0x101fe400078e0202 */
[----:B------:R0:W5:Y:S01]  /*0840*/  @!P0 LDG.E.EL R42, desc[UR4][R12.64] ;  /* 0x000000040c2a8981 */ /* 0x000162000c2e1900 */
[----:B------:R-:W-:Y:S02]  /*0850*/  CS2R R20, SRZ ;  /* 0x0000000000147805 */ /* 0x000fe4000001ff00 */
[----:B------:R-:W-:Y:S01]  /*0860*/  MOV R38, RZ ;  /* 0x000000ff00267202 */ /* 0x000fe20000000f00 */
[----:B------:R-:W5:Y:S01]  /*0870*/  @!P0 LDG.E.EL R43, desc[UR4][R8.64] ;  /* 0x00000004082b8981 */ /* 0x000f62000c2e1900 */
[----:B-1----:R-:W-:-:S04]  /*0880*/  IMAD.WIDE R4, R41, 0x4, R2 ;  /* 0x0000000429047825 */ /* 0x002fc800078e0202 */
[----:B------:R-:W-:Y:S01]  /*0890*/  IMAD.WIDE R2, R51, 0x4, R2 ;  /* 0x0000000433027825 */ /* 0x000fe200078e0202 */
[----:B------:R-:W5:Y:S03]  /*08a0*/  @!P0 LDG.E.EL R44, desc[UR4][R4.64] ;  /* 0x00000004042c8981 */ /* 0x000f66000c2e1900 */
[--C-:B0-----:R-:W-:Y:S01]  /*08b0*/  IMAD.WIDE R12, R17, 0x4, R26.reuse ;  /* 0x00000004110c7825 */ /* 0x101fe200078e021a */
[----:B------:R0:W5:Y:S04]  /*08c0*/  @!P0 LDG.E.EL R46, desc[UR4][R2.64] ;  /* 0x00000004022e8981 */ /* 0x000168000c2e1900 */
[----:B------:R1:W5:Y:S01]  /*08d0*/  @!P1 LDG.E.EL R28, desc[UR4][R12.64] ;  /* 0x000000040c1c9981 */ /* 0x000362000c2e1900 */
[--C-:B0-----:R-:W-:Y:S01]  /*08e0*/  IMAD.WIDE R2, R19, 0x4, R26.reuse ;  /* 0x0000000413027825 */ /* 0x101fe200078e021a */
[----:B-1----:R-:W0:Y:S04]  /*08f0*/  LDC.64 R12, c[0x0][0x238] ;  /* 0x00008e00ff0c7b82 */ /* 0x002e280000000a00 */
[----:B------:R1:W5:Y:S01]  /*0900*/  @!P1 LDG.E.EL R21, desc[UR4][R2.64] ;  /* 0x0000000402159981 */ /* 0x000362000c2e1900 */
[----:B------:R-:W-:-:S04]  /*0910*/  IMAD.WIDE R8, R0, 0x4, R26 ;  /* 0x0000000400087825 */ /* 0x000fc800078e021a */
[--C-:B------:R-:W-:Y:S01]  /*0920*/  IMAD.WIDE R4, R39, 0x4, R26.reuse ;  /* 0x0000000427047825 */ /* 0x100fe200078e021a */
[----:B------:R1:W5:Y:S03]  /*0930*/  @!P1 LDG.E.EL R20, desc[UR4][R8.64] ;  /* 0x0000000408149981 */ /* 0x000366000c2e1900 */
[--C-:B-1----:R-:W-:Y:S01]  /*0940*/  IMAD.WIDE R2, R40, 0x4, R26.reuse ;  /* 0x0000000428027825 */ /* 0x102fe200078e021a */
[----:B------:R1:W5:Y:S04]  /*0950*/  @!P1 LDG.E.EL R23, desc[UR4][R4.64] ;  /* 0x0000000404179981 */ /* 0x000368000c2e1900 */
[----:B------:R1:W5:Y:S01]  /*0960*/  @!P0 LDG.E.EL R38, desc[UR4][R2.64] ;  /* 0x0000000402268981 */ /* 0x000362000c2e1900 */
[----:B------:R-:W-:Y:S01]  /*0970*/  CS2R R8, SRZ ;  /* 0x0000000000087805 */ /* 0x000fe2000001ff00 */
[----:B-1----:R-:W-:-:S04]  /*0980*/  IMAD.WIDE R4, R53, 0x4, R26 ;  /* 0x0000000435047825 */ /* 0x002fc800078e021a */
[--C-:B------:R-:W-:Y:S01]  /*0990*/  IMAD.WIDE R2, R41, 0x4, R26.reuse ;  /* 0x0000000429027825 */ /* 0x100fe200078e021a */
[----:B------:R-:W-:Y:S01]  /*09a0*/  HFMA2.MMA R11, -RZ, RZ, 0, 0 ;  /* 0x00000000ff0b7435 */ /* 0x000fe200000001ff */
[----:B------:R1:W5:Y:S02]  /*09b0*/  @!P0 LDG.E.EL R9, desc[UR4][R4.64] ;  /* 0x0000000404098981 */ /* 0x000364000c2e1900 */
[----:B------:R-:W-:Y:S02]  /*09c0*/  IMAD.WIDE R26, R51, 0x4, R26 ;  /* 0x00000004331a7825 */ /* 0x000fe400078e021a */
[----:B------:R-:W5:Y:S04]  /*09d0*/  @!P0 LDG.E.EL R6, desc[UR4][R2.64] ;  /* 0x0000000402068981 */ /* 0x000f68000c2e1900 */
[----:B------:R0:W5:Y:S02]  /*09e0*/  @!P0 LDG.E.EL R8, desc[UR4][R26.64] ;  /* 0x000000041a088981 */ /* 0x000164000c2e1900 */
[----:B0-----:R-:W-:Y:S01]  /*09f0*/  IMAD.WIDE R16, R17, 0x4, R12 ;  /* 0x0000000411107825 */ /* 0x001fe200078e020c */
[----:B-1----:R-:W-:-:S03]  /*0a00*/  CS2R R4, SRZ ;  /* 0x0000000000047805 */ /* 0x002fc6000001ff00 */
[--C-:B------:R-:W-:Y:S01]  /*0a10*/  IMAD.WIDE R18, R19, 0x4, R12.reuse ;  /* 0x0000000413127825 */ /* 0x100fe200078e020c */
[----:B------:R0:W5:Y:S01]  /*0a20*/  @!P1 LDG.E.EL R11, desc[UR4][R16.64] ;  /* 0x00000004100b9981 */ /* 0x000162000c2e1900 */
[----:B------:R-:W1:Y:S02]  /*0a30*/  LDC.64 R26, c[0x0][0x210] ;  /* 0x00008400ff1a7b82 */ /* 0x000e640000000a00 */
[--C-:B------:R-:W-:Y:S01]  /*0a40*/  IMAD.WIDE R2, R0, 0x4, R12.reuse ;  /* 0x0000000400027825 */ /* 0x100fe200078e020c */
[----:B------:R0:W5:Y:S03]  /*0a50*/  @!P1 LDG.E.EL R4, desc[UR4][R18.64] ;  /* 0x0000000412049981 */ /* 0x000166000c2e1900 */
[--C-:B0-----:R-:W-:Y:S01]  /*0a60*/  IMAD.WIDE R16, R39, 0x4, R12.reuse ;  /* 0x0000000427107825 */ /* 0x101fe200078e020c */
[----:B------:R-:W-:Y:S01]  /*0a70*/  HFMA2.MMA R39, -RZ, RZ, 0, 0 ;  /* 0x00000000ff277435 */ /* 0x000fe200000001ff */
[----:B------:R-:W-:Y:S01]  /*0a80*/  MOV R0, RZ ;  /* 0x000000ff00007202 */ /* 0x000fe20000000f00 */
[----:B------:R-:W5:Y:S01]  /*0a90*/  @!P1 LDG.E.EL R5, desc[UR4][R2.64] ;  /* 0x0000000402059981 */ /* 0x000f62000c2e1900 */
[----:B------:R-:W-:-:S04]  /*0aa0*/  IMAD.WIDE R18, R40, 0x4, R12 ;  /* 0x0000000428127825 */ /* 0x000fc800078e020c */
[----:B------:R0:W5:Y:S04]  /*0ab0*/  @!P1 LDG.E.EL R0, desc[UR4][R16.64] ;  /* 0x0000000410009981 */ /* 0x000168000c2e1900 */
[----:B------:R1:W5:Y:S01]  /*0ac0*/  @!P0 LDG.E.EL R39, desc[UR4][R18.64] ;  /* 0x0000000412278981 */ /* 0x000362000c2e1900 */
[----:B0-----:R-:W-:Y:S01]  /*0ad0*/  CS2R R16, SRZ ;  /* 0x0000000000107805 */ /* 0x001fe2000001ff00 */
[----:B-1----:R-:W-:Y:S01]  /*0ae0*/  IMAD.WIDE R26, R10, 0x4, R26 ;  /* 0x000000040a1a7825 */ /* 0x002fe200078e021a */
[----:B------:R-:W-:-:S06]  /*0af0*/  CS2R R18, SRZ ;  /* 0x0000000000127805 */ /* 0x000fcc000001ff00 */
[----:B------:R-:W5:Y:S01]  /*0b00*/  @!P0 LDG.E.128 R16, desc[UR4][R26.64+0x800] ;  /* 0x000800041a108981 */ /* 0x000f62000c1e1d00 */
[----:B------:R-:W-:Y:S01]  /*0b10*/  CS2R R2, SRZ ;  /* 0x0000000000027805 */ /* 0x000fe2000001ff00 */
[----:B------:R-:W-:-:S05]  /*0b20*/  IMAD.WIDE R52, R53, 0x4, R12 ;  /* 0x0000000435347825 */ /* 0x000fca00078e020c */
[----:B------:R0:W5:Y:S01]  /*0b30*/  @!P0 LDG.E.EL R2, desc[UR4][R52.64] ;  /* 0x0000000434028981 */ /* 0x000162000c2e1900 */
[----:B------:R-:W-:-:S04]  /*0b40*/  IMAD.WIDE R40, R41, 0x4, R12 ;  /* 0x0000000429287825 */ /* 0x000fc800078e020c */
[----:B------:R-:W-:Y:S01]  /*0b50*/  IMAD.WIDE R12, R51, 0x4, R12 ;  /* 0x00000004330c7825 */ /* 0x000fe200078e020c */
[----:B------:R1:W5:Y:S03]  /*0b60*/  @!P0 LDG.E.EL R3, desc[UR4][R40.64] ;  /* 0x0000000428038981 */ /* 0x000366000c2e1900 */
[----:B--2---:R-:W-:-:S04]  /*0b70*/  FADD R50, R50, 9.9999997473787516356e-06 ;  /* 0x3727c5ac32327421 */ /* 0x004fc80000000000 */
[----:B0-----:R-:W0:Y:S02]  /*0b80*/  MUFU.SQRT R53, R50 ;  /* 0x0000003200357308 */ /* 0x001e240000002000 */
[C---:B0-----:R-:W-:Y:S02]  /*0b90*/  FSETP.GT.AND P2, PT, R53.reuse, 8.50705917302346158658e+37, PT ;  /* 0x7e8000003500780b */ /* 0x041fe40003f44000 */
[----:B------:R-:W-:Y:S01]  /*0ba0*/  FSETP.GEU.AND P4, PT, R53, 1.175494350822287508e-38, PT ;  /* 0x008000003500780b */ /* 0x000fe20003f8e000 */
[----:B---3--:R-:W-:-:S06]  /*0bb0*/  FADD R52, R29, 9.9999997473787516356e-06 ;  /* 0x3727c5ac1d347421 */ /* 0x008fcc0000000000 */
[----:B------:R-:W0:Y:S01]  /*0bc0*/  MUFU.SQRT R52, R52 ;  /* 0x0000003400347308 */ /* 0x000e220000002000 */
[----:B------:R-:W-:-:S03]  /*0bd0*/  MOV R29, RZ ;  /* 0x000000ff001d7202 */ /* 0x000fc60000000f00 */
[----:B------:R-:W-:Y:S01]  /*0be0*/  @P2 FMUL R53, R53, 0.25 ;  /* 0x3e80000035352820 */ /* 0x000fe20000400000 */
[----:B------:R-:W-:-:S03]  /*0bf0*/  HFMA2.MMA R50, -RZ, RZ, 1.625, 0 ;  /* 0x3e800000ff327435 */ /* 0x000fc600000001ff */
[----:B------:R-:W-:Y:S01]  /*0c00*/  @!P4 FMUL R53, R53, 16777216 ;  /* 0x4b8000003535c820 */ /* 0x000fe20000400000 */
[----:B------:R2:W3:Y:S03]  /*0c10*/  @!P0 LDG.E.EL R29, desc[UR4][R12.64] ;  /* 0x000000040c1d8981 */ /* 0x0004e6000c2e1900 */
[----:B-1----:R-:W1:Y:S01]  /*0c20*/  MUFU.RCP R40, R53 ;  /* 0x0000003500287308 */ /* 0x002e620000001000 */
[C---:B0-----:R-:W-:Y:S02]  /*0c30*/  FSETP.GT.AND P3, PT, R52.reuse, 8.50705917302346158658e+37, PT ;  /* 0x7e8000003400780b */ /* 0x041fe40003f64000 */
[----:B------:R-:W-:Y:S01]  /*0c40*/  FSETP.GEU.AND P5, PT, R52, 1.175494350822287508e-38, PT ;  /* 0x008000003400780b */ /* 0x000fe20003fae000 */
[----:B----4-:R-:W-:-:S04]  /*0c50*/  FADD R47, R47, 9.9999997473787516356e-06 ;  /* 0x3727c5ac2f2f7421 */ /* 0x010fc80000000000 */
[----:B--2---:R-:W0:Y:S01]  /*0c60*/  MUFU.SQRT R12, R47 ;  /* 0x0000002f000c7308 */ /* 0x004e220000002000 */
[----:B-----5:R-:W-:Y:S01]  /*0c70*/  FADD R49, R49, 9.9999997473787516356e-06 ;  /* 0x3727c5ac31317421 */ /* 0x020fe20000000000 */
[----:B------:R-:W-:-:S04]  /*0c80*/  FSEL R13, R50, 1, P2 ;  /* 0x3f800000320d7808 */ /* 0x000fc80001000000 */
[----:B------:R-:W-:Y:S01]  /*0c90*/  @P3 FMUL R52, R52, 0.25 ;  /* 0x3e80000034343820 */ /* 0x000fe20000400000 */
[----:B------:R-:W-:Y:S01]  /*0ca0*/  FSEL R51, R50, 1, P3 ;  /* 0x3f80000032337808 */ /* 0x000fe20001800000 */
[----:B------:R-:W2:Y:S01]  /*0cb0*/  MUFU.SQRT R49, R49 ;  /* 0x0000003100317308 */ /* 0x000ea20000002000 */
[----:B------:R-:W-:Y:S01]  /*0cc0*/  @!P4 FMUL R13, R13, 16777216 ;  /* 0x4b8000000d0dc820 */ /* 0x000fe20000400000 */
[----:B------:R-:W-:Y:S01]  /*0cd0*/  FADD R42, R42, 9.9999997473787516356e-06 ;  /* 0x3727c5ac2a2a7421 */ /* 0x000fe20000000000 */
[----:B------:R-:W-:Y:S01]  /*0ce0*/  @!P5 FMUL R52, R52, 16777216 ;  /* 0x4b8000003434d820 */ /* 0x000fe20000400000 */
[----:B------:R-:W-:Y:S01]  /*0cf0*/  @!P5 FMUL R51, R51, 16777216 ;  /* 0x4b8000003333d820 */ /* 0x000fe20000400000 */
[----:B-1----:R-:W-:Y:S01]  /*0d00*/  FMUL R40, R40, R13 ;  /* 0x0000000d28287220 */ /* 0x002fe20000400000 */
[C---:B0-----:R-:W-:Y:S02]  /*0d10*/  FSETP.GT.AND P5, PT, R12.reuse, 8.50705917302346158658e+37, PT ;  /* 0x7e8000000c00780b */ /* 0x041fe40003fa4000 */
[----:B------:R-:W0:Y:S01]  /*0d20*/  MUFU.SQRT R13, R42 ;  /* 0x0000002a000d7308 */ /* 0x000e220000002000 */
[----:B------:R-:W-:-:S02]  /*0d30*/  FSETP.GEU.AND P2, PT, R12, 1.175494350822287508e-38, PT ;  /* 0x008000000c00780b */ /* 0x000fc40003f4e000 */
[----:B--2---:R-:W-:-:S05]  /*0d40*/  FSETP.GT.AND P3, PT, R49, 8.50705917302346158658e+37, PT ;  /* 0x7e8000003100780b */ /* 0x004fca0003f64000 */
[----:B------:R-:W1:Y:S03]  /*0d50*/  MUFU.RCP R41, R52 ;  /* 0x0000003400297308 */ /* 0x000e660000001000 */
[----:B------:R-:W-:Y:S01]  /*0d60*/  @P5 FMUL R12, R12, 0.25 ;  /* 0x3e8000000c0c5820 */ /* 0x000fe20000400000 */
[----:B------:R-:W-:Y:S02]  /*0d70*/  FSETP.GEU.AND P6, PT, R49, 1.175494350822287508e-38, PT ;  /* 0x008000003100780b */ /* 0x000fe40003fce000 */
[----:B0-----:R-:W-:Y:S01]  /*0d80*/  FSETP.GT.AND P4, PT, R13, 8.50705917302346158658e+37, PT ;  /* 0x7e8000000d00780b */ /* 0x001fe20003f84000 */
[----:B------:R-:W-:Y:S01]  /*0d90*/  @!P2 FMUL R12, R12, 16777216 ;  /* 0x4b8000000c0ca820 */ /* 0x000fe20000400000 */
[----:B------:R-:W-:Y:S01]  /*0da0*/  FSEL R42, R50, 1, P3 ;  /* 0x3f800000322a7808 */ /* 0x000fe20001800000 */
[----:B------:R-:W-:Y:S01]  /*0db0*/  @P3 FMUL R49, R49, 0.25 ;  /* 0x3e80000031313820 */ /* 0x000fe20000400000 */
[----:B------:R-:W-:-:S03]  /*0dc0*/  FSETP.GEU.AND P3, PT, R13, 1.175494350822287508e-38, PT ;  /* 0x008000000d00780b */ /* 0x000fc60003f6e000 */
[----:B------:R-:W0:Y:S01]  /*0dd0*/  MUFU.RCP R12, R12 ;  /* 0x0000000c000c7308 */ /* 0x000e220000001000 */
[----:B------:R-:W-:Y:S01]  /*0de0*/  FADD R43, R43, 9.9999997473787516356e-06 ;  /* 0x3727c5ac2b2b7421 */ /* 0x000fe20000000000 */
[----:B-1----:R-:W-:-:S04]  /*0df0*/  FMUL R41, R41, R51 ;  /* 0x0000003329297220 */ /* 0x002fc80000400000 */
[----:B------:R-:W-:Y:S02]  /*0e00*/  @P4 FMUL R13, R13, 0.25 ;  /* 0x3e8000000d0d4820 */ /* 0x000fe40000400000 */
[----:B------:R1:W2:Y:S02]  /*0e10*/  MUFU.SQRT R51, R43 ;  /* 0x0000002b00337308 */ /* 0x0002a40000002000 */
[----:B------:R-:W-:Y:S01]  /*0e20*/  @!P3 FMUL R13, R13, 16777216 ;  /* 0x4b8000000d0db820 */ /* 0x000fe20000400000 */
[----:B-1----:R-:W-:-:S05]  /*0e30*/  FSEL R43, R50, 1, P5 ;  /* 0x3f800000322b7808 */ /* 0x002fca0002800000 */
[----:B------:R1:W-:Y:S01]  /*0e40*/  MUFU.RCP R47, R13 ;  /* 0x0000000d002f7308 */ /* 0x0003e20000001000 */
[----:B------:R-:W-:-:S04]  /*0e50*/  @!P2 FMUL R43, R43, 16777216 ;  /* 0x4b8000002b2ba820 */ /* 0x000fc80000400000 */
[----:B0-----:R-:W-:Y:S01]  /*0e60*/  FMUL R43, R12, R43 ;  /* 0x0000002b0c2b7220 */ /* 0x001fe20000400000 */
[----:B-1----:R-:W-:Y:S01]  /*0e70*/  CS2R R12, SRZ ;  /* 0x00000000000c7805 */ /* 0x002fe2000001ff00 */
[----:B------:R-:W-:Y:S01]  /*0e80*/  FADD R19, R14, R19 ;  /* 0x000000130e137221 */ /* 0x000fe20000000000 */
[----:B------:R-:W-:Y:S01]  /*0e90*/  FADD R18, R15, R18 ;  /* 0x000000120f127221 */ /* 0x000fe20000000000 */
[----:B------:R-:W-:-:S06]  /*0ea0*/  CS2R R14, SRZ ;  /* 0x00000000000e7805 */ /* 0x000fcc000001ff00 */
[----:B------:R-:W4:Y:S01]  /*0eb0*/  @!P1 LDG.E.128 R12, desc[UR4][R26.64] ;  /* 0x000000041a0c9981 */ /* 0x000f22000c1e1d00 */
[----:B------:R-:W-:Y:S01]  /*0ec0*/  @!P6 FMUL R49, R49, 16777216 ;  /* 0x4b8000003131e820 */ /* 0x000fe20000400000 */
[----:B------:R-:W-:Y:S01]  /*0ed0*/  @!P6 FMUL R42, R42, 16777216 ;  /* 0x4b8000002a2ae820 */ /* 0x000fe20000400000 */
[C---:B--2---:R-:W-:Y:S02]  /*0ee0*/  FSETP.GT.AND P6, PT, R51.reuse, 8.50705917302346158658e+37, PT ;  /* 0x7e8000003300780b */ /* 0x044fe40003fc4000 */
[C---:B------:R-:W-:Y:S01]  /*0ef0*/  FSETP.GEU.AND P5, PT, R51.reuse, 1.175494350822287508e-38, PT ;  /* 0x008000003300780b */ /* 0x040fe20003fae000 */
[----:B------:R-:W0:Y:S10]  /*0f00*/  MUFU.RCP R53, R49 ;  /* 0x0000003100357308 */ /* 0x000e340000001000 */
[----:B------:R-:W-:-:S04]  /*0f10*/  @P6 FMUL R51, R51, 0.25 ;  /* 0x3e80000033336820 */ /* 0x000fc80000400000 */
[----:B------:R-:W-:-:S04]  /*0f20*/  @!P5 FMUL R51, R51, 16777216 ;  /* 0x4b8000003333d820 */ /* 0x000fc80000400000 */
[----:B------:R1:W2:Y:S01]  /*0f30*/  MUFU.RCP R49, R51 ;  /* 0x0000003300317308 */ /* 0x0002a20000001000 */
[----:B0-----:R-:W-:Y:S01]  /*0f40*/  FMUL R42, R53, R42 ;  /* 0x0000002a352a7220 */ /* 0x001fe20000400000 */
[----:B------:R-:W-:-:S05]  /*0f50*/  FSEL R53, R50, 1, P6 ;  /* 0x3f80000032357808 */ /* 0x000fca0003000000 */
[----:B------:R-:W-:Y:S01]  /*0f60*/  @!P5 FMUL R53, R53, 16777216 ;  /* 0x4b8000003535d820 */ /* 0x000fe20000400000 */
[----:B-1----:R-:W-:-:S03]  /*0f70*/  FADD R51, R46, 9.9999997473787516356e-06 ;  /* 0x3727c5ac2e337421 */ /* 0x002fc60000000000 */
[----:B--2---:R-:W-:Y:S02]  /*0f80*/  FMUL R49, R49, R53 ;  /* 0x0000003531317220 */ /* 0x004fe40000400000 */
[----:B------:R-:W0:Y:S01]  /*0f90*/  MUFU.SQRT R53, R51 ;  /* 0x0000003300357308 */ /* 0x000e220000002000 */
[----:B------:R-:W-:Y:S01]  /*0fa0*/  FSEL R52, R50, 1, P4 ;  /* 0x3f80000032347808 */ /* 0x000fe20002000000 */
[----:B------:R-:W-:-:S04]  /*0fb0*/  FADD R44, R44, 9.9999997473787516356e-06 ;  /* 0x3727c5ac2c2c7421 */ /* 0x000fc80000000000 */
[----:B------:R-:W-:-:S04]  /*0fc0*/  @!P3 FMUL R52, R52, 16777216 ;  /* 0x4b8000003434b820 */ /* 0x000fc80000400000 */
[----:B------:R-:W-:Y:S02]  /*0fd0*/  FMUL R47, R47, R52 ;  /* 0x000000342f2f7220 */ /* 0x000fe40000400000 */
[----:B------:R-:W1:Y:S01]  /*0fe0*/  MUFU.SQRT R52, R44 ;  /* 0x0000002c00347308 */ /* 0x000e620000002000 */
[C---:B0-----:R-:W-:Y:S02]  /*0ff0*/  FSETP.GT.AND P3, PT, R53.reuse, 8.50705917302346158658e+37, PT ;  /* 0x7e8000003500780b */ /* 0x041fe40003f64000 */
[----:B------:R-:W-:-:S11]  /*1000*/  FSETP.GEU.AND P5, PT, R53, 1.175494350822287508e-38, PT ;  /* 0x008000003500780b */ /* 0x000fd60003fae000 */
[----:B------:R-:W-:Y:S01]  /*1010*/  @P3 FMUL R53, R53, 0.25 ;  /* 0x3e80000035353820 */ /* 0x000fe20000400000 */
[----:B-1----:R-:W-:-:S03]  /*1020*/  FSETP.GT.AND P2, PT, R52, 8.50705917302346158658e+37, PT ;  /* 0x7e8000003400780b */ /* 0x002fc60003f44000 */
[----:B------:R-:W-:Y:S01]  /*1030*/  @!P5 FMUL R53, R53, 16777216 ;  /* 0x4b8000003535d820 */ /* 0x000fe20000400000 */
[----:B------:R-:W-:-:S03]  /*1040*/  FSETP.GEU.AND P4, PT, R52, 1.175494350822287508e-38, PT ;  /* 0x008000003400780b */ /* 0x000fc60003f8e000 */
[----:B------:R-:W0:Y:S01]  /*1050*/  MUFU.RCP R44, R53 ;  /* 0x00000035002c7308 */ /* 0x000e220000001000 */
[----:B------:R-:W-:Y:S01]  /*1060*/  FADD R17, R48, R17 ;  /* 0x0000001130117221 */ /* 0x000fe20000000000 */
[----:B------:R-:W-:-:S04]  /*1070*/  FSEL R48, R50, 1, P3 ;  /* 0x3f80000032307808 */ /* 0x000fc80001800000 */
[----:B------:R-:W-:Y:S01]  /*1080*/  @P2 FMUL R52, R52, 0.25 ;  /* 0x3e80000034342820 */ /* 0x000fe20000400000 */
[----:B------:R-:W-:Y:S01]  /*1090*/  @!P5 FMUL R48, R48, 16777216 ;  /* 0x4b8000003030d820 */ /* 0x000fe20000400000 */
[----:B------:R-:W-:Y:S02]  /*10a0*/  FADD R16, R45, R16 ;  /* 0x000000102d107221 */ /* 0x000fe40000000000 */
[----:B------:R-:W-:Y:S01]  /*10b0*/  @!P4 FMUL R52, R52, 16777216 ;  /* 0x4b8000003434c820 */ /* 0x000fe20000400000 */
[----:B0-----:R-:W-:Y:S02]  /*10c0*/  FMUL R48, R44, R48 ;  /* 0x000000302c307220 */ /* 0x001fe40000400000 */
[----:B------:R-:W0:Y:S01]  /*10d0*/  LDC.64 R44, c[0x0][0x240] ;  /* 0x00009000ff2c7b82 */ /* 0x000e220000000a00 */
[----:B------:R1:W2:Y:S01]  /*10e0*/  MUFU.RCP R46, R52 ;  /* 0x00000034002e7308 */ /* 0x0002a20000001000 */
[----:B------:R-:W-:Y:S01]  /*10f0*/  FSEL R51, R50, 1, P2 ;  /* 0x3f80000032337808 */ /* 0x000fe20001000000 */
[----:B------:R-:W-:-:S04]  /*1100*/  FADD R50, R16, -R35 ;  /* 0x8000002310327221 */ /* 0x000fc80000000000 */
[----:B------:R-:W-:Y:S01]  /*1110*/  @!P4 FMUL R51, R51, 16777216 ;  /* 0x4b8000003333c820 */ /* 0x000fe20000400000 */
[----:B------:R-:W-:Y:S01]  /*1120*/  FADD R33, R18, -R33 ;  /* 0x8000002112217221 */ /* 0x000fe20000000000 */
[----:B------:R-:W-:Y:S01]  /*1130*/  FADD R35, R19, -R36 ;  /* 0x8000002413237221 */ /* 0x000fe20000000000 */
[----:B-1----:R-:W-:Y:S01]  /*1140*/  FADD R52, R17, -R34 ;  /* 0x8000002211347221 */ /* 0x002fe20000000000 */
[----:B------:R-:W-:Y:S01]  /*1150*/  FMUL R50, R47, R50 ;  /* 0x000000322f327220 */ /* 0x000fe20000400000 */
[----:B--2---:R-:W-:Y:S01]  /*1160*/  FMUL R46, R46, R51 ;  /* 0x000000332e2e7220 */ /* 0x004fe20000400000 */
[----:B------:R-:W-:Y:S01]  /*1170*/  FMUL R34, R48, R35 ;  /* 0x0000002330227220 */ /* 0x000fe20000400000 */
[----:B------:R-:W-:Y:S02]  /*1180*/  FMUL R49, R49, R52 ;  /* 0x0000003431317220 */ /* 0x000fe40000400000 */
[----:B------:R-:W-:Y:S01]  /*1190*/  FMUL R36, R46, R33 ;  /* 0x000000212e247220 */ /* 0x000fe20000400000 */
[----:B------:R1:W-:Y:S01]  /*11a0*/  @!P0 STG.E.128 desc[UR4][R26.64+0x800], R16 ;  /* 0x000800101a008986 */ /* 0x0003e2000c101d04 */
[----:B------:R-:W-:Y:S01]  /*11b0*/  FFMA R38, R50, R38, R39 ;  /* 0x0000002632267223 */ /* 0x000fe20000000027 */
[----:B------:R-:W-:Y:S01]  /*11c0*/  FFMA R2, R49, R9, R2 ;  /* 0x0000000931027223 */ /* 0x000fe20000000002 */
[----:B0-----:R-:W-:-:S04]  /*11d0*/  IMAD.WIDE R44, R10, 0x4, R44 ;  /* 0x000000040a2c7825 */ /* 0x001fc800078e022c */
[----:B------:R-:W-:Y:S01]  /*11e0*/  FFMA R3, R36, R6, R3 ;  /* 0x0000000624037223 */ /* 0x000fe20000000003 */
[----:B---3--:R-:W-:Y:S01]  /*11f0*/  FFMA R8, R34, R8, R29 ;  /* 0x0000000822087223 */ /* 0x008fe2000000001d */
[----:B----4-:R-:W-:Y:S01]  /*1200*/  FADD R12, R37, R12 ;  /* 0x0000000c250c7221 */ /* 0x010fe20000000000 */
[----:B------:R-:W-:Y:S01]  /*1210*/  FADD R15, R32, R15 ;  /* 0x0000000f200f7221 */ /* 0x000fe20000000000 */
[----:B------:R-:W-:Y:S01]  /*1220*/  FADD R14, R31, R14 ;  /* 0x0000000e1f0e7221 */ /* 0x000fe20000000000 */
[----:B------:R-:W-:Y:S01]  /*1230*/  FADD R13, R30, R13 ;  /* 0x0000000d1e0d7221 */ /* 0x000fe20000000000 */
[----:B------:R-:W-:Y:S01]  /*1240*/  FADD R7, R12, -R7 ;  /* 0x800000070c077221 */ /* 0x000fe20000000000 */
[----:B------:R-:W-:Y:S01]  /*1250*/  FADD R22, R15, -R22 ;  /* 0x800000160f167221 */ /* 0x000fe20000000000 */
[----:B------:R-:W-:Y:S01]  /*1260*/  FADD R25, R14, -R25 ;  /* 0x800000190e197221 */ /* 0x000fe20000000000 */
[----:B------:R-:W-:Y:S01]  /*1270*/  FADD R24, R13, -R24 ;  /* 0x800000180d187221 */ /* 0x000fe20000000000 */
[----:B------:R-:W-:Y:S01]  /*1280*/  FMUL R40, R40, R7 ;  /* 0x0000000728287220 */ /* 0x000fe20000400000 */
[----:B------:R-:W-:Y:S01]  /*1290*/  FMUL R43, R43, R22 ;  /* 0x000000162b2b7220 */ /* 0x000fe20000400000 */
[----:B------:R-:W-:Y:S01]  /*12a0*/  FMUL R25, R42, R25 ;  /* 0x000000192a197220 */ /* 0x000fe20000400000 */
[----:B------:R-:W-:Y:S01]  /*12b0*/  FMUL R24, R41, R24 ;  /* 0x0000001829187220 */ /* 0x000fe20000400000 */
[----:B------:R-:W-:Y:S01]  /*12c0*/  FFMA R11, R40, R28, R11 ;  /* 0x0000001c280b7223 */ /* 0x000fe2000000000b */
[----:B------:R-:W-:Y:S01]  /*12d0*/  FFMA R0, R43, R23, R0 ;  /* 0x000000172b007223 */ /* 0x000fe20000000000 */
[----:B------:R-:W-:Y:S01]  /*12e0*/  FFMA R4, R25, R21, R4 ;  /* 0x0000001519047223 */ /* 0x000fe20000000004 */
[----:B------:R-:W-:-:S02]  /*12f0*/  FFMA R5, R24, R20, R5 ;  /* 0x0000001418057223 */ /* 0x000fc40000000005 */
[----:B------:R-:W-:Y:S02]  /*1300*/  FSETP.GEU.AND P5, PT, R11, RZ, PT ;  /* 0x000000ff0b00720b */ /* 0x000fe40003fae000 */
[----:B------:R-:W-:Y:S02]  /*1310*/  FSETP.GEU.AND P2, PT, R0, RZ, PT ;  /* 0x000000ff0000720b */ /* 0x000fe40003f4e000 */
[----:B------:R-:W-:Y:S02]  /*1320*/  FSETP.GEU.AND P3, PT, R4, RZ, PT ;  /* 0x000000ff0400720b */ /* 0x000fe40003f6e000 */
[----:B------:R-:W-:Y:S02]  /*1330*/  FSETP.GEU.AND P4, PT, R5, RZ, PT ;  /* 0x000000ff0500720b */ /* 0x000fe40003f8e000 */
[----:B-1----:R-:W-:Y:S02]  /*1340*/  SEL R16, R11, RZ, P5 ;  /* 0x000000ff0b107207 */ /* 0x002fe40002800000 */
[----:B------:R-:W-:-:S02]  /*1350*/  SEL R19, R0, RZ, P2 ;  /* 0x000000ff00137207 */ /* 0x000fc40001000000 */
[----:B------:R-:W-:Y:S02]  /*1360*/  SEL R18, R4, RZ, P3 ;  /* 0x000000ff04127207 */ /* 0x000fe40001800000 */
[----:B------:R-:W-:Y:S01]  /*1370*/  SEL R17, R5, RZ, P4 ;  /* 0x000000ff05117207 */ /* 0x000fe20002000000 */
[----:B------:R0:W-:Y:S01]  /*1380*/  @!P1 STG.E.128 desc[UR4][R26.64], R12 ;  /* 0x0000000c1a009986 */ /* 0x0001e2000c101d04 */
[----:B------:R-:W-:Y:S02]  /*1390*/  FSETP.GEU.AND P2, PT, R3, RZ, PT ;  /* 0x000000ff0300720b */ /* 0x000fe40003f4e000 */
[----:B------:R-:W-:Y:S01]  /*13a0*/  FSETP.GEU.AND P3, PT, R2, RZ, PT ;  /* 0x000000ff0200720b */ /* 0x000fe20003f6e000 */
[----:B------:R0:W-:Y:S01]  /*13b0*/  @!P1 STG.E.128 desc[UR4][R44.64], R16 ;  /* 0x000000102c009986 */ /* 0x0001e2000c101d04 */
[----:B------:R-:W-:Y:S02]  /*13c0*/  FSETP.GEU.AND P1, PT, R8, RZ, PT ;  /* 0x000000ff0800720b */ /* 0x000fe40003f2e000 */
[----:B------:R-:W-:-:S02]  /*13d0*/  FSETP.GEU.AND P4, PT, R38, RZ, PT ;  /* 0x000000ff2600720b */ /* 0x000fc40003f8e000 */
[----:B------:R-:W-:Y:S02]  /*13e0*/  SEL R7, R8, RZ, P1 ;  /* 0x000000ff08077207 */ /* 0x000fe40000800000 */
[----:B------:R-:W-:Y:S02]  /*13f0*/  SEL R6, R3, RZ, P2 ;  /* 0x000000ff03067207 */ /* 0x000fe40001000000 */
[----:B------:R-:W-:Y:S02]  /*1400*/  SEL R5, R2, RZ, P3 ;  /* 0x000000ff02057207 */ /* 0x000fe40001800000 */
[----:B------:R-:W-:Y:S01]  /*1410*/  SEL R4, R38, RZ, P4 ;  /* 0x000000ff26047207 */ /* 0x000fe20002000000 */
[----:B0-----:R-:W-:Y:S06]  /*1420*/  @P0 EXIT ;  /* 0x000000000000094d */ /* 0x001fec0003800000 */
[----:B------:R-:W-:Y:S01]  /*1430*/  STG.E.128 desc[UR4][R44.64+0x800], R4 ;  /* 0x000800042c007986 */ /* 0x000fe2000c101d04 */
[----:B------:R-:W-:Y:S05]  /*1440*/  EXIT ;  /* 0x000000000000794d */ /* 0x000fea0003800000 */
.L_x_0:
[----:B------:R-:W-:-:S00]  /*1450*/  BRA `(.L_x_0) ;  /* 0xfffffffc00fc7947 */ /* 0x000fc0000383ffff */
[----:B------:R-:W-:-:S00]  /*1460*/  NOP ;  /* 0x0000000000007918 */ /* 0x000fc00000000000 */
        /* <DEDUP_REMOVED lines=9> */
.L_x_1:


//--------------------- .nv.global.init           --------------------------
	.section	.nv.global.init,"aw",@progbits
.nv.global.init:
	.type		_$_str,@object
	.size		_$_str,(_$_str_$_2 - _$_str)
_$_str:
        /*0000*/ 	.byte	0x5f, 0x5f, 0x43, 0x55, 0x44, 0x41, 0x5f, 0x46, 0x54, 0x5a, 0x00
	.type		_$_str_$_2,@object
	.size		_$_str_$_2,(.L_1 - _$_str_$_2)
_$_str_$_2:
        /*000b*/ 	.byte	0x5f, 0x5f, 0x43, 0x55, 0x44, 0x41, 0x5f, 0x50, 0x52, 0x45, 0x43, 0x5f, 0x53, 0x51, 0x52, 0x54
        /*001b*/ 	.byte	0x00
.L_1:


//--------------------- .nv.constant0.triton_poi_fused__native_batch_norm_legit_no_training_convolution_relu_49 --------------------------
	.section	.nv.constant0.triton_poi_fused__native_batch_norm_legit_no_training_convolution_relu_49,"a",@progbits
	.sectionflags	@""
	.align	4
.nv.constant0.triton_poi_fused__native_batch_norm_legit_no_training_convolution_relu_49:
	.zero		588
